	.headerflags	@"EF_CUDA_TEXMODE_UNIFIED EF_CUDA_64BIT_ADDRESS EF_CUDA_ACCELERATORS EF_CUDA_SM90 EF_CUDA_VIRTUAL_SM(EF_CUDA_SM90)"
	.elftype	@"ET_EXEC"


//--------------------- .nv.info                  --------------------------
	.section	.nv.info,"",@"SHT_CUDA_INFO"
	.align	4


	//----- nvinfo : EIATTR_REGCOUNT
	.align		4
        /*0000*/ 	.byte	0x04, 0x2f
        /*0002*/ 	.short	(.L_1 - .L_0)
	.align		4
.L_0:
        /*0004*/ 	.word	index@(triton_poi_fused_max_pool2d_with_indices_15)
        /*0008*/ 	.word	0x00000028


	//----- nvinfo : EIATTR_MIN_STACK_SIZE
	.align		4
.L_1:
        /*000c*/ 	.byte	0x04, 0x12
        /*000e*/ 	.short	(.L_3 - .L_2)
	.align		4
.L_2:
        /*0010*/ 	.word	index@(triton_poi_fused_max_pool2d_with_indices_15)
        /*0014*/ 	.word	0x00000000


	//----- nvinfo : EIATTR_FRAME_SIZE
	.align		4
.L_3:
        /*0018*/ 	.byte	0x04, 0x11
        /*001a*/ 	.short	(.L_5 - .L_4)
	.align		4
.L_4:
        /*001c*/ 	.word	index@(triton_poi_fused_max_pool2d_with_indices_15)
        /*0020*/ 	.word	0x00000000


	//----- nvinfo : EIATTR_MIN_STACK_SIZE
	.align		4
.L_5:
        /*0024*/ 	.byte	0x04, 0x12
        /*0026*/ 	.short	(.L_7 - .L_6)
	.align		4
.L_6:
        /*0028*/ 	.word	index@(triton_poi_fused_max_pool2d_with_indices_15)
        /*002c*/ 	.word	0x00000000
.L_7:


//--------------------- .nv.info.triton_poi_fused_max_pool2d_with_indices_15 --------------------------
	.section	.nv.info.triton_poi_fused_max_pool2d_with_indices_15,"",@"SHT_CUDA_INFO"
	.sectionflags	@""
	.align	4


	//----- nvinfo : EIATTR_CUDA_API_VERSION
	.align		4
        /*0000*/ 	.byte	0x04, 0x37
        /*0002*/ 	.short	(.L_9 - .L_8)
.L_8:
        /*0004*/ 	.word	0x0000007c


	//----- nvinfo : EIATTR_KPARAM_INFO
	.align		4
.L_9:
        /*0008*/ 	.byte	0x04, 0x17
        /*000a*/ 	.short	(.L_11 - .L_10)
.L_10:
        /*000c*/ 	.word	0x00000000
        /*0010*/ 	.short	0x0003
        /*0012*/ 	.short	0x0018
        /*0014*/ 	.byte	0x00, 0xf0, 0x11, 0x00


	//----- nvinfo : EIATTR_KPARAM_INFO
	.align		4
.L_11:
        /*0018*/ 	.byte	0x04, 0x17
        /*001a*/ 	.short	(.L_13 - .L_12)
.L_12:
        /*001c*/ 	.word	0x00000000
        /*0020*/ 	.short	0x0002
        /*0022*/ 	.short	0x0010
        /*0024*/ 	.byte	0x00, 0xf4, 0x21, 0x00


	//----- nvinfo : EIATTR_KPARAM_INFO
	.align		4
.L_13:
        /*0028*/ 	.byte	0x04, 0x17
        /*002a*/ 	.short	(.L_15 - .L_14)
.L_14:
        /*002c*/ 	.word	0x00000000
        /*0030*/ 	.short	0x0001
        /*0032*/ 	.short	0x0008
        /*0034*/ 	.byte	0x00, 0xf4, 0x21, 0x00


	//----- nvinfo : EIATTR_KPARAM_INFO
	.align		4
.L_15:
        /*0038*/ 	.byte	0x04, 0x17
        /*003a*/ 	.short	(.L_17 - .L_16)
.L_16:
        /*003c*/ 	.word	0x00000000
        /*0040*/ 	.short	0x0000
        /*0042*/ 	.short	0x0000
        /*0044*/ 	.byte	0x00, 0xf4, 0x21, 0x00


	//----- nvinfo : EIATTR_SPARSE_MMA_MASK
	.align		4
.L_17:
        /*0048*/ 	.byte	0x03, 0x50
        /*004a*/ 	.short	0x0000


	//----- nvinfo : EIATTR_MAXREG_COUNT
	.align		4
        /*004c*/ 	.byte	0x03, 0x1b
        /*004e*/ 	.short	0x00ff


	//----- nvinfo : EIATTR_EXIT_INSTR_OFFSETS
	.align		4
        /*0050*/ 	.byte	0x04, 0x1c
        /*0052*/ 	.short	(.L_19 - .L_18)


	//   ....[0]....
.L_18:
        /*0054*/ 	.word	0x00000ff0


	//----- nvinfo : EIATTR_REQNTID
	.align		4
.L_19:
        /*0058*/ 	.byte	0x04, 0x10
        /*005a*/ 	.short	(.L_21 - .L_20)
.L_20:
        /*005c*/ 	.word	0x00000080
        /*0060*/ 	.word	0x00000001
        /*0064*/ 	.word	0x00000001


	//----- nvinfo : EIATTR_CBANK_PARAM_SIZE
	.align		4
.L_21:
        /*0068*/ 	.byte	0x03, 0x19
        /*006a*/ 	.short	0x001c


	//----- nvinfo : EIATTR_PARAM_CBANK
	.align		4
        /*006c*/ 	.byte	0x04, 0x0a
        /*006e*/ 	.short	(.L_23 - .L_22)
	.align		4
.L_22:
        /*0070*/ 	.word	index@(.nv.constant0.triton_poi_fused_max_pool2d_with_indices_15)
        /*0074*/ 	.short	0x0210
        /*0076*/ 	.short	0x001c


	//----- nvinfo : EIATTR_SW_WAR
	.align		4
.L_23:
        /*0078*/ 	.byte	0x04, 0x36
        /*007a*/ 	.short	(.L_25 - .L_24)
.L_24:
        /*007c*/ 	.word	0x00000008
.L_25:


//--------------------- .nv.callgraph             --------------------------
	.section	.nv.callgraph,"",@"SHT_CUDA_CALLGRAPH"
	.align	4
	.sectionentsize	8
	.align		4
        /*0000*/ 	.word	0x00000000
	.align		4
        /*0004*/ 	.word	0xffffffff
	.align		4
        /*0008*/ 	.word	0x00000000
	.align		4
        /*000c*/ 	.word	0xfffffffe
	.align		4
        /*0010*/ 	.word	0x00000000
	.align		4
        /*0014*/ 	.word	0xfffffffd
	.align		4
        /*0018*/ 	.word	0x00000000
	.align		4
        /*001c*/ 	.word	0xfffffffc


//--------------------- .text.triton_poi_fused_max_pool2d_with_indices_15 --------------------------
	.section	.text.triton_poi_fused_max_pool2d_with_indices_15,"ax",@progbits
	.sectionflags	@"SHF_BARRIERS=1"
	.align	128
        .global         triton_poi_fused_max_pool2d_with_indices_15
        .type           triton_poi_fused_max_pool2d_with_indices_15,@function
        .size           triton_poi_fused_max_pool2d_with_indices_15,(.L_x_1 - triton_poi_fused_max_pool2d_with_indices_15)
        .other          triton_poi_fused_max_pool2d_with_indices_15,@"STO_CUDA_ENTRY STV_DEFAULT"
triton_poi_fused_max_pool2d_with_indices_15:
.text.triton_poi_fused_max_pool2d_with_indices_15:
[----:B------:R-:W-:Y:S01]  /*0000*/  LDC R1, c[0x0][0x28] ;  /* 0x00000a00ff017b82 */ /* 0x000fe20000000800 */
[----:B------:R-:W1:Y:S07]  /*0010*/  S2R R0, SR_TID.X ;  /* 0x0000000000007919 */ /* 0x000e6e0000002100 */
[----:B------:R-:W2:Y:S01]  /*0020*/  LDC.64 R6, c[0x0][0x210] ;  /* 0x00008400ff067b82 */ /* 0x000ea20000000a00 */
[----:B------:R-:W-:Y:S01]  /*0030*/  ULDC.64 UR4, c[0x0][0x210] ;  /* 0x0000840000047ab9 */ /* 0x000fe20000000a00 */
[----:B------:R-:W-:Y:S01]  /*0040*/  ULDC.64 UR6, c[0x0][0x208] ;  /* 0x0000820000067ab9 */ /* 0x000fe20000000a00 */
[----:B------:R-:W3:Y:S01]  /*0050*/  S2R R4, SR_CTAID.X ;  /* 0x0000000000047919 */ /* 0x000ee20000002500 */
[----:B------:R-:W-:Y:S01]  /*0060*/  ULDC.64 UR8, c[0x0][0x220] ;  /* 0x0000880000087ab9 */ /* 0x000fe20000000a00 */
[----:B-1----:R-:W-:-:S02]  /*0070*/  IMAD.SHL.U32 R24, R0, 0x8, RZ ;  /* 0x0000000800187824 */ /* 0x002fc400078e00ff */
[----:B---3--:R-:W-:-:S03]  /*0080*/  IMAD.SHL.U32 R3, R4, 0x400, RZ ;  /* 0x0000040004037824 */ /* 0x008fc600078e00ff */
[----:B------:R-:W-:Y:S02]  /*0090*/  LOP3.LUT R24, R24, 0x3f8, RZ, 0xc0, !PT ;  /* 0x000003f818187812 */ /* 0x000fe400078ec0ff */
[----:B------:R-:W-:Y:S02]  /*00a0*/  SHF.R.S32.HI R23, RZ, 0x15, R4 ;  /* 0x00000015ff177819 */ /* 0x000fe40000011404 */
[----:B------:R-:W-:Y:S02]  /*00b0*/  LOP3.LUT R2, R3, R24, RZ, 0xfc, !PT ;  /* 0x0000001803027212 */ /* 0x000fe400078efcff */
[----:B------:R-:W-:Y:S02]  /*00c0*/  SGXT R23, R23, 0x1 ;  /* 0x000000011717781a */ /* 0x000fe40000000200 */
[----:B------:R-:W-:Y:S02]  /*00d0*/  SHF.R.S32.HI R5, RZ, 0x1f, R2 ;  /* 0x0000001fff057819 */ /* 0x000fe40000011402 */
[----:B------:R-:W-:-:S02]  /*00e0*/  LEA.HI R9, R23, R2, RZ, 0xb ;  /* 0x0000000217097211 */ /* 0x000fc400078f58ff */
[----:B------:R-:W-:-:S03]  /*00f0*/  LEA.HI R5, R5, R2, RZ, 0x7 ;  /* 0x0000000205057211 */ /* 0x000fc600078f38ff */
[----:B------:R-:W-:Y:S01]  /*0100*/  IMAD.SHL.U32 R10, R9, 0x4, RZ ;  /* 0x00000004090a7824 */ /* 0x000fe200078e00ff */
[----:B------:R-:W-:Y:S02]  /*0110*/  SHF.R.S32.HI R4, RZ, 0x7, R5 ;  /* 0x00000007ff047819 */ /* 0x000fe40000011405 */
[----:B------:R-:W-:Y:S02]  /*0120*/  LOP3.LUT R29, R5, 0xffffff80, RZ, 0xc0, !PT ;  /* 0xffffff80051d7812 */ /* 0x000fe400078ec0ff */
[----:B------:R-:W-:Y:S02]  /*0130*/  LEA.HI R8, R4, R4, RZ, 0x4 ;  /* 0x0000000404087211 */ /* 0x000fe400078f20ff */
[----:B------:R-:W-:Y:S01]  /*0140*/  LOP3.LUT R10, R10, 0xffffe000, RZ, 0xc0, !PT ;  /* 0xffffe0000a0a7812 */ /* 0x000fe200078ec0ff */
[----:B------:R-:W-:Y:S01]  /*0150*/  IMAD.IADD R29, R2, 0x1, -R29 ;  /* 0x00000001021d7824 */ /* 0x000fe200078e0a1d */
[----:B------:R-:W-:-:S05]  /*0160*/  LOP3.LUT R9, R8, 0xfffff0, RZ, 0xc0, !PT ;  /* 0x00fffff008097812 */ /* 0x000fca00078ec0ff */
[----:B------:R-:W-:-:S04]  /*0170*/  IMAD.IADD R9, R4, 0x1, -R9 ;  /* 0x0000000104097824 */ /* 0x000fc800078e0a09 */
[----:B------:R-:W-:-:S04]  /*0180*/  IMAD R34, R9, 0x100, R10 ;  /* 0x0000010009227824 */ /* 0x000fc800078e020a */
[--C-:B------:R-:W-:Y:S01]  /*0190*/  IMAD.IADD R17, R29, 0x1, R34.reuse ;  /* 0x000000011d117824 */ /* 0x100fe200078e0222 */
[----:B------:R-:W-:Y:S02]  /*01a0*/  SHF.R.S32.HI R26, RZ, 0x1f, R34 ;  /* 0x0000001fff1a7819 */ /* 0x000fe40000011422 */
[----:B------:R-:W-:Y:S01]  /*01b0*/  IADD3 R4, P0, R29, R34, RZ ;  /* 0x000000221d047210 */ /* 0x000fe20007f1e0ff */
[----:B--2---:R-:W-:-:S03]  /*01c0*/  IMAD.WIDE R16, R17, 0x4, R6 ;  /* 0x0000000411107825 */ /* 0x004fc600078e0206 */
[----:B------:R-:W-:Y:S02]  /*01d0*/  LEA.HI.X.SX32 R5, R29, R26, 0x1, P0 ;  /* 0x0000001a1d057211 */ /* 0x000fe400000f0eff */
[C---:B------:R-:W-:Y:S01]  /*01e0*/  LEA R12, P0, R4.reuse, UR4, 0x2 ;  /* 0x00000004040c7c11 */ /* 0x040fe2000f8010ff */
[----:B------:R-:W2:Y:S03]  /*01f0*/  LDG.E.128 R16, desc[UR6][R16.64] ;  /* 0x0000000610107981 */ /* 0x000ea6000c1e1d00 */
[----:B------:R-:W-:Y:S01]  /*0200*/  LEA.HI.X R13, R4, UR5, R5, 0x2, P0 ;  /* 0x00000005040d7c11 */ /* 0x000fe200080f1405 */
[----:B------:R-:W-:-:S05]  /*0210*/  VIADD R22, R34, 0x1000 ;  /* 0x0000100022167836 */ /* 0x000fca0000000000 */
[----:B------:R-:W2:Y:S01]  /*0220*/  LDG.E.128 R12, desc[UR6][R12.64+0x200] ;  /* 0x000200060c0c7981 */ /* 0x000ea2000c1e1d00 */
[----:B------:R-:W-:-:S04]  /*0230*/  IMAD.IADD R9, R29, 0x1, R22 ;  /* 0x000000011d097824 */ /* 0x000fc800078e0216 */
[----:B------:R-:W-:-:S06]  /*0240*/  IMAD.WIDE R8, R9, 0x4, R6 ;  /* 0x0000000409087825 */ /* 0x000fcc00078e0206 */
[----:B------:R-:W3:Y:S01]  /*0250*/  LDG.E.128 R8, desc[UR6][R8.64] ;  /* 0x0000000608087981 */ /* 0x000ee2000c1e1d00 */
[----:B------:R-:W-:-:S04]  /*0260*/  LOP3.LUT R24, R3, 0x4, R24, 0xfe, !PT ;  /* 0x0000000403187812 */ /* 0x000fc800078efe18 */
[----:B------:R-:W-:-:S04]  /*0270*/  LEA.HI R23, R23, R24, RZ, 0x7 ;  /* 0x0000001817177211 */ /* 0x000fc800078f38ff */
[----:B------:R-:W-:-:S05]  /*0280*/  LOP3.LUT R25, R23, 0xffffff80, RZ, 0xc0, !PT ;  /* 0xffffff8017197812 */ /* 0x000fca00078ec0ff */
[----:B------:R-:W-:Y:S02]  /*0290*/  IMAD.IADD R25, R24, 0x1, -R25 ;  /* 0x0000000118197824 */ /* 0x000fe400078e0a19 */
[----:B------:R-:W-:Y:S01]  /*02a0*/  VIADD R30, R34, 0x1080 ;  /* 0x00001080221e7836 */ /* 0x000fe20000000000 */
[----:B--2---:R-:W-:Y:S02]  /*02b0*/  FSETP.GT.AND P5, PT, R15, R19, PT ;  /* 0x000000130f00720b */ /* 0x004fe40003fa4000 */
[----:B------:R-:W-:Y:S02]  /*02c0*/  FSETP.GT.AND P2, PT, R14, R18, PT ;  /* 0x000000120e00720b */ /* 0x000fe40003f44000 */
[----:B------:R-:W-:Y:S02]  /*02d0*/  FSETP.GT.AND P3, PT, R12, R16, PT ;  /* 0x000000100c00720b */ /* 0x000fe40003f64000 */
[----:B------:R-:W-:Y:S02]  /*02e0*/  FSETP.GT.AND P4, PT, R13, R17, PT ;  /* 0x000000110d00720b */ /* 0x000fe40003f84000 */
[----:B------:R-:W-:-:S02]  /*02f0*/  FSETP.NAN.AND P1, PT, R15, R15, PT ;  /* 0x0000000f0f00720b */ /* 0x000fc40003f28000 */
[----:B------:R-:W-:-:S03]  /*0300*/  FSETP.NAN.AND P0, PT, R14, R14, PT ;  /* 0x0000000e0e00720b */ /* 0x000fc60003f08000 */
[----:B------:R-:W-:Y:S02]  /*0310*/  @!P5 SEL R15, R15, R19, P1 ;  /* 0x000000130f0fd207 */ /* 0x000fe40000800000 */
[----:B------:R-:W-:Y:S02]  /*0320*/  @!P2 SEL R14, R14, R18, P0 ;  /* 0x000000120e0ea207 */ /* 0x000fe40000000000 */
[----:B---3--:R-:W-:Y:S02]  /*0330*/  FSETP.NAN.AND P1, PT, R8, R8, PT ;  /* 0x000000080800720b */ /* 0x008fe40003f28000 */
[----:B------:R-:W-:Y:S02]  /*0340*/  FSETP.NAN.AND P0, PT, R12, R12, PT ;  /* 0x0000000c0c00720b */ /* 0x000fe40003f08000 */
[----:B------:R-:W-:Y:S02]  /*0350*/  P2R R5, PR, RZ, 0x4 ;  /* 0x00000004ff057803 */ /* 0x000fe40000000000 */
[----:B------:R-:W-:-:S02]  /*0360*/  FSETP.NAN.AND P2, PT, R13, R13, PT ;  /* 0x0000000d0d00720b */ /* 0x000fc40003f48000 */
[----:B------:R-:W-:Y:S02]  /*0370*/  @!P3 SEL R12, R12, R16, P0 ;  /* 0x000000100c0cb207 */ /* 0x000fe40000000000 */
[----:B------:R-:W-:Y:S02]  /*0380*/  FSETP.NAN.AND P0, PT, R9, R9, PT ;  /* 0x000000090900720b */ /* 0x000fe40003f08000 */
[----:B------:R-:W-:Y:S02]  /*0390*/  @!P4 SEL R13, R13, R17, P2 ;  /* 0x000000110d0dc207 */ /* 0x000fe40001000000 */
[----:B------:R-:W-:-:S04]  /*03a0*/  FSETP.GEU.AND P2, PT, R12, R8, PT ;  /* 0x000000080c00720b */ /* 0x000fc80003f4e000 */
[----:B------:R-:W-:Y:S02]  /*03b0*/  P2R R23, PR, RZ, 0x4 ;  /* 0x00000004ff177803 */ /* 0x000fe40000000000 */
[----:B------:R-:W-:Y:S02]  /*03c0*/  @!P1 SEL R8, R8, R12, !P2 ;  /* 0x0000000c08089207 */ /* 0x000fe40005000000 */
[----:B------:R-:W-:-:S04]  /*03d0*/  FSETP.GEU.AND P2, PT, R13, R9, PT ;  /* 0x000000090d00720b */ /* 0x000fc80003f4e000 */
[----:B------:R-:W-:Y:S02]  /*03e0*/  @!P0 SEL R9, R9, R13, !P2 ;  /* 0x0000000d09098207 */ /* 0x000fe40005000000 */
[----:B------:R-:W-:-:S04]  /*03f0*/  IADD3 R12, P0, R25, R34, RZ ;  /* 0x00000022190c7210 */ /* 0x000fc80007f1e0ff */
[----:B------:R-:W-:Y:S02]  /*0400*/  LEA.HI.X.SX32 R13, R25, R26, 0x1, P0 ;  /* 0x0000001a190d7211 */ /* 0x000fe400000f0eff */
[----:B------:R-:W-:-:S04]  /*0410*/  LEA R36, P0, R12, UR4, 0x2 ;  /* 0x000000040c247c11 */ /* 0x000fc8000f8010ff */
[----:B------:R-:W-:Y:S02]  /*0420*/  LEA.HI.X R37, R12, UR5, R13, 0x2, P0 ;  /* 0x000000050c257c11 */ /* 0x000fe400080f140d */
[-C--:B------:R-:W-:Y:S02]  /*0430*/  FSETP.NAN.AND P0, PT, R10, R10.reuse, PT ;  /* 0x0000000a0a00720b */ /* 0x080fe40003f08000 */
[----:B------:R-:W-:Y:S01]  /*0440*/  FSETP.GEU.AND P1, PT, R14, R10, PT ;  /* 0x0000000a0e00720b */ /* 0x000fe20003f2e000 */
[----:B------:R-:W-:-:S10]  /*0450*/  IMAD.IADD R17, R29, 0x1, R30 ;  /* 0x000000011d117824 */ /* 0x000fd400078e021e */
[----:B------:R-:W-:Y:S02]  /*0460*/  @!P0 SEL R10, R10, R14, !P1 ;  /* 0x0000000e0a0a8207 */ /* 0x000fe40004800000 */
[-C--:B------:R-:W-:Y:S01]  /*0470*/  FSETP.NAN.AND P0, PT, R11, R11.reuse, PT ;  /* 0x0000000b0b00720b */ /* 0x080fe20003f08000 */
[----:B------:R-:W-:Y:S01]  /*0480*/  IMAD.WIDE R16, R17, 0x4, R6 ;  /* 0x0000000411107825 */ /* 0x000fe200078e0206 */
[----:B------:R-:W-:Y:S02]  /*0490*/  P2R R26, PR, RZ, 0x2 ;  /* 0x00000002ff1a7803 */ /* 0x000fe40000000000 */
[----:B------:R-:W-:-:S09]  /*04a0*/  FSETP.GEU.AND P1, PT, R15, R11, PT ;  /* 0x0000000b0f00720b */ /* 0x000fd20003f2e000 */
[----:B------:R-:W-:Y:S02]  /*04b0*/  @!P0 SEL R11, R11, R15, !P1 ;  /* 0x0000000f0b0b8207 */ /* 0x000fe40004800000 */
[----:B------:R1:W2:Y:S01]  /*04c0*/  LDG.E.128 R12, desc[UR6][R16.64] ;  /* 0x00000006100c7981 */ /* 0x0002a2000c1e1d00 */
[----:B------:R-:W-:Y:S01]  /*04d0*/  P2R R27, PR, RZ, 0x2 ;  /* 0x00000002ff1b7803 */ /* 0x000fe20000000000 */
[----:B-1----:R-:W-:-:S04]  /*04e0*/  IMAD.IADD R17, R25, 0x1, R34 ;  /* 0x0000000119117824 */ /* 0x002fc800078e0222 */
[----:B------:R-:W-:-:S06]  /*04f0*/  IMAD.WIDE R16, R17, 0x4, R6 ;  /* 0x0000000411107825 */ /* 0x000fcc00078e0206 */
[----:B------:R-:W3:Y:S01]  /*0500*/  LDG.E.128 R16, desc[UR6][R16.64] ;  /* 0x0000000610107981 */ /* 0x000ee2000c1e1d00 */
[-C--:B--2---:R-:W-:Y:S02]  /*0510*/  FSETP.NAN.AND P0, PT, R15, R15.reuse, PT ;  /* 0x0000000f0f00720b */ /* 0x084fe40003f08000 */
[----:B------:R-:W-:-:S11]  /*0520*/  FSETP.GEU.AND P1, PT, R11, R15, PT ;  /* 0x0000000f0b00720b */ /* 0x000fd60003f2e000 */
[----:B------:R-:W-:Y:S02]  /*0530*/  @!P0 SEL R15, R15, R11, !P1 ;  /* 0x0000000b0f0f8207 */ /* 0x000fe40004800000 */
[-C--:B------:R-:W-:Y:S02]  /*0540*/  FSETP.NAN.AND P0, PT, R14, R14.reuse, PT ;  /* 0x0000000e0e00720b */ /* 0x080fe40003f08000 */
[----:B------:R-:W-:Y:S02]  /*0550*/  P2R R28, PR, RZ, 0x2 ;  /* 0x00000002ff1c7803 */ /* 0x000fe40000000000 */
[----:B------:R-:W-:-:S09]  /*0560*/  FSETP.GEU.AND P1, PT, R10, R14, PT ;  /* 0x0000000e0a00720b */ /* 0x000fd20003f2e000 */
        /* <DEDUP_REMOVED lines=9> */
[----:B------:R-:W3:Y:S01]  /*0600*/  LDG.E.128 R8, desc[UR6][R36.64+0x200] ;  /* 0x0002000624087981 */ /* 0x000ee2000c1e1d00 */
[----:B------:R-:W-:Y:S02]  /*0610*/  P2R R32, PR, RZ, 0x2 ;  /* 0x00000002ff207803 */ /* 0x000fe40000000000 */
[C---:B---3--:R-:W-:Y:S02]  /*0620*/  FSETP.GT.AND P1, PT, R9.reuse, R17, PT ;  /* 0x000000110900720b */ /* 0x048fe40003f24000 */
[----:B------:R-:W-:Y:S02]  /*0630*/  FSETP.NAN.AND P0, PT, R9, R9, PT ;  /* 0x000000090900720b */ /* 0x000fe40003f08000 */
[----:B------:R-:W-:-:S09]  /*0640*/  P2R R33, PR, RZ, 0x2 ;  /* 0x00000002ff217803 */ /* 0x000fd20000000000 */
[----:B------:R-:W-:Y:S02]  /*0650*/  @!P1 SEL R9, R9, R17, P0 ;  /* 0x0000001109099207 */ /* 0x000fe40000000000 */
[C---:B------:R-:W-:Y:S02]  /*0660*/  FSETP.GT.AND P1, PT, R10.reuse, R18, PT ;  /* 0x000000120a00720b */ /* 0x040fe40003f24000 */
[----:B------:R-:W-:Y:S02]  /*0670*/  FSETP.NAN.AND P0, PT, R10, R10, PT ;  /* 0x0000000a0a00720b */ /* 0x000fe40003f08000 */
[----:B------:R-:W-:-:S09]  /*0680*/  P2R R34, PR, RZ, 0x2 ;  /* 0x00000002ff227803 */ /* 0x000fd20000000000 */
[----:B------:R-:W-:Y:S02]  /*0690*/  @!P1 SEL R10, R10, R18, P0 ;  /* 0x000000120a0a9207 */ /* 0x000fe40000000000 */
[C---:B------:R-:W-:Y:S02]  /*06a0*/  FSETP.GT.AND P1, PT, R11.reuse, R19, PT ;  /* 0x000000130b00720b */ /* 0x040fe40003f24000 */
[----:B------:R-:W-:Y:S02]  /*06b0*/  FSETP.NAN.AND P0, PT, R11, R11, PT ;  /* 0x0000000b0b00720b */ /* 0x000fe40003f08000 */
[----:B------:R-:W-:-:S09]  /*06c0*/  P2R R35, PR, RZ, 0x2 ;  /* 0x00000002ff237803 */ /* 0x000fd20000000000 */
[----:B------:R-:W-:Y:S02]  /*06d0*/  @!P1 SEL R11, R11, R19, P0 ;  /* 0x000000130b0b9207 */ /* 0x000fe40000000000 */
[C---:B------:R-:W-:Y:S01]  /*06e0*/  FSETP.GT.AND P1, PT, R8.reuse, R16, PT ;  /* 0x000000100800720b */ /* 0x040fe20003f24000 */
[----:B------:R-:W-:Y:S01]  /*06f0*/  IMAD.IADD R17, R25, 0x1, R22 ;  /* 0x0000000119117824 */ /* 0x000fe200078e0216 */
[----:B------:R-:W-:-:S11]  /*0700*/  FSETP.NAN.AND P0, PT, R8, R8, PT ;  /* 0x000000080800720b */ /* 0x000fd60003f08000 */
[----:B------:R-:W-:Y:S01]  /*0710*/  @!P1 SEL R8, R8, R16, P0 ;  /* 0x0000001008089207 */ /* 0x000fe20000000000 */
[----:B------:R-:W-:-:S06]  /*0720*/  IMAD.WIDE R16, R17, 0x4, R6 ;  /* 0x0000000411107825 */ /* 0x000fcc00078e0206 */
[----:B------:R-:W2:Y:S01]  /*0730*/  LDG.E.128 R16, desc[UR6][R16.64] ;  /* 0x0000000610107981 */ /* 0x000ea2000c1e1d00 */
[----:B------:R-:W-:Y:S02]  /*0740*/  P2R R36, PR, RZ, 0x2 ;  /* 0x00000002ff247803 */ /* 0x000fe40000000000 */
[----:B------:R-:W-:Y:S02]  /*0750*/  P2R R24, PR, RZ, 0x4 ;  /* 0x00000004ff187803 */ /* 0x000fe40000000000 */
[----:B------:R-:W-:Y:S02]  /*0760*/  P2R R4, PR, RZ, 0x20 ;  /* 0x00000020ff047803 */ /* 0x000fe40000000000 */
[-C--:B--2---:R-:W-:Y:S02]  /*0770*/  FSETP.NAN.AND P0, PT, R19, R19.reuse, PT ;  /* 0x000000131300720b */ /* 0x084fe40003f08000 */
[----:B------:R-:W-:-:S04]  /*0780*/  FSETP.GEU.AND P1, PT, R11, R19, PT ;  /* 0x000000130b00720b */ /* 0x000fc80003f2e000 */
[----:B------:R-:W-:-:S07]  /*0790*/  P2R R22, PR, RZ, 0x2 ;  /* 0x00000002ff167803 */ /* 0x000fce0000000000 */
[----:B------:R-:W-:Y:S02]  /*07a0*/  @!P0 SEL R19, R19, R11, !P1 ;  /* 0x0000000b13138207 */ /* 0x000fe40004800000 */
[-C--:B------:R-:W-:Y:S02]  /*07b0*/  FSETP.NAN.AND P1, PT, R18, R18.reuse, PT ;  /* 0x000000121200720b */ /* 0x080fe40003f28000 */
[----:B------:R-:W-:-:S11]  /*07c0*/  FSETP.GEU.AND P0, PT, R10, R18, PT ;  /* 0x000000120a00720b */ /* 0x000fd60003f0e000 */
[----:B------:R-:W-:Y:S02]  /*07d0*/  @!P1 SEL R18, R18, R10, !P0 ;  /* 0x0000000a12129207 */ /* 0x000fe40004000000 */
[----:B------:R-:W-:Y:S02]  /*07e0*/  P2R R10, PR, RZ, 0x1 ;  /* 0x00000001ff0a7803 */ /* 0x000fe40000000000 */
[----:B------:R-:W-:-:S04]  /*07f0*/  ISETP.NE.AND P0, PT, R22, RZ, PT ;  /* 0x000000ff1600720c */ /* 0x000fc80003f05270 */
        /* <DEDUP_REMOVED lines=15> */
[----:B------:R-:W-:Y:S01]  /*08f0*/  ISETP.NE.AND P0, PT, R5, RZ, PT ;  /* 0x000000ff0500720c */ /* 0x000fe20003f05270 */
[----:B------:R-:W-:-:S04]  /*0900*/  IMAD.IADD R5, R25, 0x1, R30 ;  /* 0x0000000119057824 */ /* 0x000fc800078e021e */
[----:B------:R-:W-:-:S06]  /*0910*/  IMAD.WIDE R4, R5, 0x4, R6 ;  /* 0x0000000405047825 */ /* 0x000fcc00078e0206 */
[----:B------:R-:W2:Y:S01]  /*0920*/  LDG.E.128 R4, desc[UR6][R4.64] ;  /* 0x0000000604047981 */ /* 0x000ea2000c1e1d00 */
[-C--:B------:R-:W-:Y:S02]  /*0930*/  FSETP.NAN.AND P2, PT, R17, R17.reuse, PT ;  /* 0x000000111100720b */ /* 0x080fe40003f48000 */
[----:B------:R-:W-:Y:S02]  /*0940*/  P2R R21, PR, RZ, 0x8 ;  /* 0x00000008ff157803 */ /* 0x000fe40000000000 */
[----:B------:R-:W-:Y:S02]  /*0950*/  FSETP.NAN.AND P3, PT, R16, R16, PT ;  /* 0x000000101000720b */ /* 0x000fe40003f68000 */
[----:B------:R-:W-:Y:S02]  /*0960*/  P2R R20, PR, RZ, 0x10 ;  /* 0x00000010ff147803 */ /* 0x000fe40000000000 */
[----:B------:R-:W-:Y:S02]  /*0970*/  FSETP.GEU.AND P1, PT, R9, R17, PT ;  /* 0x000000110900720b */ /* 0x000fe40003f2e000 */
[----:B------:R-:W-:-:S03]  /*0980*/  P2R R37, PR, RZ, 0x1 ;  /* 0x00000001ff257803 */ /* 0x000fc60000000000 */
[----:B------:R-:W-:Y:S02]  /*0990*/  @!P2 SEL R17, R17, R9, !P1 ;  /* 0x000000091111a207 */ /* 0x000fe40004800000 */
[----:B------:R-:W-:Y:S02]  /*09a0*/  FSETP.GEU.AND P2, PT, R8, R16, PT ;  /* 0x000000100800720b */ /* 0x000fe40003f4e000 */
[----:B------:R-:W-:Y:S02]  /*09b0*/  ISETP.NE.AND P0, PT, R20, RZ, PT ;  /* 0x000000ff1400720c */ /* 0x000fe40003f05270 */
[----:B------:R-:W-:Y:S02]  /*09c0*/  @!P3 SEL R16, R16, R8, !P2 ;  /* 0x000000081010b207 */ /* 0x000fe40005000000 */
[----:B------:R-:W-:Y:S02]  /*09d0*/  P2R R20, PR, RZ, 0x1 ;  /* 0x00000001ff147803 */ /* 0x000fe40000000000 */
[----:B------:R-:W-:-:S04]  /*09e0*/  ISETP.NE.AND P0, PT, R21, RZ, PT ;  /* 0x000000ff1500720c */ /* 0x000fc80003f05270 */
[----:B------:R-:W-:Y:S02]  /*09f0*/  P2R R21, PR, RZ, 0x1 ;  /* 0x00000001ff157803 */ /* 0x000fe40000000000 */
        /* <DEDUP_REMOVED lines=8> */
[----:B------:R-:W1:Y:S01]  /*0a80*/  S2UR UR5, SR_CgaCtaId ;  /* 0x00000000000579c3 */ /* 0x000e620000008800 */
[----:B------:R-:W-:Y:S01]  /*0a90*/  UMOV UR4, 0x400 ;  /* 0x0000040000047882 */ /* 0x000fe20000000000 */
[----:B------:R-:W-:Y:S01]  /*0aa0*/  IMAD.SHL.U32 R0, R0, 0x4, RZ ;  /* 0x0000000400007824 */ /* 0x000fe200078e00ff */
[----:B-1----:R-:W-:-:S04]  /*0ab0*/  UPRMT UR4, UR5, 0x654, UR4 ;  /* 0x0000065405047896 */ /* 0x002fc80008000004 */
[----:B------:R-:W-:-:S04]  /*0ac0*/  LOP3.LUT R0, R0, 0x1fc, RZ, 0xc0, !PT ;  /* 0x000001fc00007812 */ /* 0x000fc800078ec0ff */
[----:B------:R-:W-:Y:S02]  /*0ad0*/  LEA R30, R0, UR4, 0x2 ;  /* 0x00000004001e7c11 */ /* 0x000fe4000f8e10ff */
[-C--:B--2---:R-:W-:Y:S02]  /*0ae0*/  FSETP.NAN.AND P4, PT, R7, R7.reuse, PT ;  /* 0x000000070700720b */ /* 0x084fe40003f88000 */
[----:B------:R-:W-:Y:S02]  /*0af0*/  FSETP.NAN.AND P5, PT, R6, R6, PT ;  /* 0x000000060600720b */ /* 0x000fe40003fa8000 */
[----:B------:R-:W-:Y:S02]  /*0b00*/  FSETP.GEU.AND P3, PT, R19, R7, PT ;  /* 0x000000071300720b */ /* 0x000fe40003f6e000 */
[----:B------:R-:W-:Y:S02]  /*0b10*/  FSETP.NAN.AND P6, PT, R5, R5, PT ;  /* 0x000000050500720b */ /* 0x000fe40003fc8000 */
[----:B------:R-:W-:-:S05]  /*0b20*/  FSETP.NAN.AND P0, PT, R4, R4, PT ;  /* 0x000000040400720b */ /* 0x000fca0003f08000 */
[----:B------:R-:W-:Y:S02]  /*0b30*/  @!P4 SEL R7, R7, R19, !P3 ;  /* 0x000000130707c207 */ /* 0x000fe40005800000 */
[----:B------:R-:W-:-:S04]  /*0b40*/  FSETP.GEU.AND P4, PT, R18, R6, PT ;  /* 0x000000061200720b */ /* 0x000fc80003f8e000 */
[----:B------:R-:W-:Y:S02]  /*0b50*/  @!P5 SEL R6, R6, R18, !P4 ;  /* 0x000000120606d207 */ /* 0x000fe40006000000 */
[----:B------:R-:W-:-:S04]  /*0b60*/  FSETP.GEU.AND P5, PT, R17, R5, PT ;  /* 0x000000051100720b */ /* 0x000fc80003fae000 */
[----:B------:R-:W-:Y:S02]  /*0b70*/  @!P6 SEL R5, R5, R17, !P5 ;  /* 0x000000110505e207 */ /* 0x000fe40006800000 */
[----:B------:R-:W-:-:S04]  /*0b80*/  FSETP.GEU.AND P6, PT, R16, R4, PT ;  /* 0x000000041000720b */ /* 0x000fc80003fce000 */
[----:B------:R-:W-:Y:S02]  /*0b90*/  @!P0 SEL R4, R4, R16, !P6 ;  /* 0x0000001004048207 */ /* 0x000fe40007000000 */
[----:B------:R-:W-:-:S04]  /*0ba0*/  ISETP.NE.AND P0, PT, R21, RZ, PT ;  /* 0x000000ff1500720c */ /* 0x000fc80003f05270 */
[----:B------:R-:W-:Y:S02]  /*0bb0*/  SEL R8, RZ, 0x1, !P0 ;  /* 0x00000001ff087807 */ /* 0x000fe40004000000 */
        /* <DEDUP_REMOVED lines=11> */
[----:B------:R-:W-:Y:S02]  /*0c70*/  SEL R8, R8, 0x2, P0 ;  /* 0x0000000208087807 */ /* 0x000fe40000000000 */
[----:B------:R-:W-:-:S04]  /*0c80*/  ISETP.NE.AND P0, PT, R24, RZ, PT ;  /* 0x000000ff1800720c */ /* 0x000fc80003f05270 */
[----:B------:R-:W-:Y:S02]  /*0c90*/  SEL R16, R16, 0x2, P0 ;  /* 0x0000000210107807 */ /* 0x000fe40000000000 */
[----:B------:R-:W-:-:S04]  /*0ca0*/  ISETP.NE.AND P0, PT, R26, RZ, PT ;  /* 0x000000ff1a00720c */ /* 0x000fc80003f05270 */
[----:B------:R-:W-:Y:S02]  /*0cb0*/  SEL R18, R18, 0x2, P0 ;  /* 0x0000000212127807 */ /* 0x000fe40000000000 */
[----:B------:R-:W-:Y:S02]  /*0cc0*/  ISETP.NE.AND P0, PT, R22, RZ, PT ;  /* 0x000000ff1600720c */ /* 0x000fe40003f05270 */
[----:B------:R-:W-:Y:S01]  /*0cd0*/  SEL R21, R18, 0x3, P1 ;  /* 0x0000000312157807 */ /* 0x000fe20000800000 */
[----:B------:R-:W1:Y:S01]  /*0ce0*/  LDC.64 R22, c[0x0][0x218] ;  /* 0x00008600ff167b82 */ /* 0x000e620000000a00 */
[----:B------:R-:W-:Y:S02]  /*0cf0*/  SEL R17, R17, 0x2, P0 ;  /* 0x0000000211117807 */ /* 0x000fe40000000000 */
[----:B------:R-:W-:-:S04]  /*0d00*/  ISETP.NE.AND P1, PT, R29, RZ, PT ;  /* 0x000000ff1d00720c */ /* 0x000fc80003f25270 */
[----:B------:R-:W-:Y:S02]  /*0d10*/  SEL R26, R17, 0x3, P1 ;  /* 0x00000003111a7807 */ /* 0x000fe40000800000 */
[----:B------:R-:W-:-:S04]  /*0d20*/  ISETP.NE.AND P1, PT, R31, RZ, PT ;  /* 0x000000ff1f00720c */ /* 0x000fc80003f25270 */
[----:B------:R-:W-:Y:S02]  /*0d30*/  SEL R24, R16, 0x3, P1 ;  /* 0x0000000310187807 */ /* 0x000fe40000800000 */
[----:B------:R-:W-:-:S04]  /*0d40*/  ISETP.NE.AND P1, PT, R32, RZ, PT ;  /* 0x000000ff2000720c */ /* 0x000fc80003f25270 */
[----:B------:R-:W-:Y:S02]  /*0d50*/  SEL R27, R8, 0x3, P1 ;  /* 0x00000003081b7807 */ /* 0x000fe40000800000 */
[----:B------:R-:W2:Y:S01]  /*0d60*/  S2R R8, SR_TID.X ;  /* 0x0000000000087919 */ /* 0x000ea20000002100 */
[----:B------:R-:W-:Y:S01]  /*0d70*/  ISETP.NE.AND P0, PT, R11, RZ, PT ;  /* 0x000000ff0b00720c */ /* 0x000fe20003f05270 */
[----:B--2---:R-:W-:-:S05]  /*0d80*/  IMAD.SHL.U32 R8, R8, 0x8, RZ ;  /* 0x0000000808087824 */ /* 0x004fca00078e00ff */
[----:B------:R-:W-:-:S04]  /*0d90*/  LOP3.LUT R8, R8, 0x3f8, RZ, 0xc0, !PT ;  /* 0x000003f808087812 */ /* 0x000fc800078ec0ff */
[----:B------:R-:W-:Y:S01]  /*0da0*/  LEA R29, R8, UR4, 0x2 ;  /* 0x00000004081d7c11 */ /* 0x000fe2000f8e10ff */
[----:B------:R-:W-:-:S04]  /*0db0*/  ULDC.64 UR4, c[0x0][0x218] ;  /* 0x0000860000047ab9 */ /* 0x000fc80000000a00 */
[----:B------:R-:W-:Y:S04]  /*0dc0*/  STS.128 [R29], R12 ;  /* 0x0000000c1d007388 */ /* 0x000fe80000000c00 */
[----:B------:R2:W-:Y:S01]  /*0dd0*/  STS.128 [R29+0x10], R4 ;  /* 0x000010041d007388 */ /* 0x0005e20000000c00 */
[----:B------:R-:W-:Y:S01]  /*0de0*/  SEL R19, R19, 0x2, P0 ;  /* 0x0000000213137807 */ /* 0x000fe20000000000 */
[----:B------:R-:W-:Y:S01]  /*0df0*/  BAR.SYNC.DEFER_BLOCKING 0x0 ;  /* 0x0000000000007b1d */ /* 0x000fe20000010000 */
[----:B------:R-:W-:Y:S02]  /*0e00*/  ISETP.NE.AND P0, PT, R10, RZ, PT ;  /* 0x000000ff0a00720c */ /* 0x000fe40003f05270 */
[----:B------:R-:W-:Y:S02]  /*0e10*/  ISETP.NE.AND P1, PT, R9, RZ, PT ;  /* 0x000000ff0900720c */ /* 0x000fe40003f25270 */
[----:B------:R-:W-:-:S02]  /*0e20*/  SEL R25, R19, 0x3, P3 ;  /* 0x0000000313197807 */ /* 0x000fc40001800000 */
[----:B------:R-:W-:Y:S01]  /*0e30*/  SEL R20, R20, 0x2, P0 ;  /* 0x0000000214147807 */ /* 0x000fe20000000000 */
[----:B------:R-:W3:Y:S04]  /*0e40*/  LDS.128 R8, [R30] ;  /* 0x000000001e087984 */ /* 0x000ee80000000c00 */
[----:B------:R-:W4:Y:S01]  /*0e50*/  LDS.128 R16, [R30+0x800] ;  /* 0x000800001e107984 */ /* 0x000f220000000c00 */
[----:B------:R-:W-:Y:S02]  /*0e60*/  ISETP.NE.AND P0, PT, R36, RZ, PT ;  /* 0x000000ff2400720c */ /* 0x000fe40003f05270 */
[----:B------:R-:W-:Y:S02]  /*0e70*/  ISETP.NE.AND P3, PT, R33, RZ, PT ;  /* 0x000000ff2100720c */ /* 0x000fe40003f65270 */
[----:B------:R-:W-:-:S02]  /*0e80*/  PRMT R21, R26, 0x3340, R21 ;  /* 0x000033401a157816 */ /* 0x000fc40000000015 */
[----:B------:R-:W-:Y:S02]  /*0e90*/  SEL R28, R20, 0x3, P4 ;  /* 0x00000003141c7807 */ /* 0x000fe40002000000 */
[----:B------:R-:W-:Y:S02]  /*0ea0*/  SEL R26, RZ, 0x1, !P3 ;  /* 0x00000001ff1a7807 */ /* 0x000fe40005800000 */
[----:B------:R-:W-:Y:S02]  /*0eb0*/  SEL R20, RZ, 0x1, !P0 ;  /* 0x00000001ff147807 */ /* 0x000fe40004000000 */
[----:B------:R-:W-:Y:S02]  /*0ec0*/  SEL R26, R26, 0x2, P1 ;  /* 0x000000021a1a7807 */ /* 0x000fe40000800000 */
[----:B------:R-:W-:Y:S02]  /*0ed0*/  SEL R20, R20, 0x2, P2 ;  /* 0x0000000214147807 */ /* 0x000fe40001000000 */
[----:B--2---:R-:W-:-:S02]  /*0ee0*/  LOP3.LUT R5, R3, R0, RZ, 0xfc, !PT ;  /* 0x0000000003057212 */ /* 0x004fc400078efcff */
[----:B------:R-:W-:Y:S02]  /*0ef0*/  SEL R26, R26, 0x3, P5 ;  /* 0x000000031a1a7807 */ /* 0x000fe40002800000 */
[----:B------:R-:W-:Y:S02]  /*0f00*/  SEL R7, R20, 0x3, P6 ;  /* 0x0000000314077807 */ /* 0x000fe40003000000 */
[----:B------:R-:W-:Y:S02]  /*0f10*/  SHF.R.S32.HI R0, RZ, 0x1f, R3 ;  /* 0x0000001fff007819 */ /* 0x000fe40000011403 */
[----:B------:R-:W-:Y:S02]  /*0f20*/  LEA R4, P0, R5, UR4, 0x2 ;  /* 0x0000000405047c11 */ /* 0x000fe4000f8010ff */
[----:B------:R-:W-:Y:S02]  /*0f30*/  PRMT R24, R27, 0x3340, R24 ;  /* 0x000033401b187816 */ /* 0x000fe40000000018 */
[----:B------:R-:W-:-:S02]  /*0f40*/  PRMT R25, R28, 0x3340, R25 ;  /* 0x000033401c197816 */ /* 0x000fc40000000019 */
[----:B------:R-:W-:Y:S02]  /*0f50*/  IADD3 R6, P1, R2, UR8, RZ ;  /* 0x0000000802067c10 */ /* 0x000fe4000ff3e0ff */
[----:B------:R-:W-:Y:S01]  /*0f60*/  PRMT R26, R7, 0x3340, R26 ;  /* 0x00003340071a7816 */ /* 0x000fe2000000001a */
[C---:B-1----:R-:W-:Y:S01]  /*0f70*/  IMAD.WIDE R22, R5.reuse, 0x4, R22 ;  /* 0x0000000405167825 */ /* 0x042fe200078e0216 */
[----:B------:R-:W-:Y:S02]  /*0f80*/  LEA.HI.X R5, R5, UR5, R0, 0x2, P0 ;  /* 0x0000000505057c11 */ /* 0x000fe400080f1400 */
[----:B------:R-:W-:Y:S02]  /*0f90*/  LEA.HI.X.SX32 R7, R2, UR9, 0x1, P1 ;  /* 0x0000000902077c11 */ /* 0x000fe400088f0eff */
[----:B------:R-:W-:Y:S02]  /*0fa0*/  PRMT R24, R24, 0x5410, R21 ;  /* 0x0000541018187816 */ /* 0x000fe40000000015 */
[----:B------:R-:W-:Y:S01]  /*0fb0*/  PRMT R25, R26, 0x5410, R25 ;  /* 0x000054101a197816 */ /* 0x000fe20000000019 */
[----:B---3--:R-:W-:Y:S04]  /*0fc0*/  STG.E.128 desc[UR6][R22.64], R8 ;  /* 0x0000000816007986 */ /* 0x008fe8000c101d06 */
[----:B----4-:R-:W-:Y:S04]  /*0fd0*/  STG.E.128 desc[UR6][R4.64+0x800], R16 ;  /* 0x0008001004007986 */ /* 0x010fe8000c101d06 */
[----:B------:R-:W-:Y:S01]  /*0fe0*/  STG.E.64 desc[UR6][R6.64], R24 ;  /* 0x0000001806007986 */ /* 0x000fe2000c101b06 */
[----:B------:R-:W-:Y:S05]  /*0ff0*/  EXIT ;  /* 0x000000000000794d */ /* 0x000fea0003800000 */
.L_x_0:
[----:B------:R-:W-:-:S00]  /*1000*/  BRA `(.L_x_0) ;  /* 0xfffffffc00fc7947 */ /* 0x000fc0000383ffff */
[----:B------:R-:W-:-:S00]  /*1010*/  NOP ;  /* 0x0000000000007918 */ /* 0x000fc00000000000 */
        /* <DEDUP_REMOVED lines=14> */
.L_x_1:


//--------------------- .nv.shared.triton_poi_fused_max_pool2d_with_indices_15 --------------------------
	.section	.nv.shared.triton_poi_fused_max_pool2d_with_indices_15,"aw",@nobits
	.sectionflags	@""
	.align	16
	.zero		1024


//--------------------- .nv.constant0.triton_poi_fused_max_pool2d_with_indices_15 --------------------------
	.section	.nv.constant0.triton_poi_fused_max_pool2d_with_indices_15,"a",@progbits
	.sectionflags	@""
	.align	4
.nv.constant0.triton_poi_fused_max_pool2d_with_indices_15:
	.zero		556
